	.headerflags	@"EF_CUDA_TEXMODE_UNIFIED EF_CUDA_64BIT_ADDRESS EF_CUDA_ACCELERATORS EF_CUDA_SM90 EF_CUDA_VIRTUAL_SM(EF_CUDA_SM90)"
	.elftype	@"ET_EXEC"


//--------------------- .nv.info                  --------------------------
	.section	.nv.info,"",@"SHT_CUDA_INFO"
	.align	4


	//----- nvinfo : EIATTR_REGCOUNT
	.align		4
        /*0000*/ 	.byte	0x04, 0x2f
        /*0002*/ 	.short	(.L_1 - .L_0)
	.align		4
.L_0:
        /*0004*/ 	.word	index@(triton_poi_fused_convolution_29)
        /*0008*/ 	.word	0x0000000c


	//----- nvinfo : EIATTR_MIN_STACK_SIZE
	.align		4
.L_1:
        /*000c*/ 	.byte	0x04, 0x12
        /*000e*/ 	.short	(.L_3 - .L_2)
	.align		4
.L_2:
        /*0010*/ 	.word	index@(triton_poi_fused_convolution_29)
        /*0014*/ 	.word	0x00000000


	//----- nvinfo : EIATTR_FRAME_SIZE
	.align		4
.L_3:
        /*0018*/ 	.byte	0x04, 0x11
        /*001a*/ 	.short	(.L_5 - .L_4)
	.align		4
.L_4:
        /*001c*/ 	.word	index@(triton_poi_fused_convolution_29)
        /*0020*/ 	.word	0x00000000


	//----- nvinfo : EIATTR_MIN_STACK_SIZE
	.align		4
.L_5:
        /*0024*/ 	.byte	0x04, 0x12
        /*0026*/ 	.short	(.L_7 - .L_6)
	.align		4
.L_6:
        /*0028*/ 	.word	index@(triton_poi_fused_convolution_29)
        /*002c*/ 	.word	0x00000000
.L_7:


//--------------------- .nv.info.triton_poi_fused_convolution_29 --------------------------
	.section	.nv.info.triton_poi_fused_convolution_29,"",@"SHT_CUDA_INFO"
	.sectionflags	@""
	.align	4


	//----- nvinfo : EIATTR_CUDA_API_VERSION
	.align		4
        /*0000*/ 	.byte	0x04, 0x37
        /*0002*/ 	.short	(.L_9 - .L_8)
.L_8:
        /*0004*/ 	.word	0x0000007c


	//----- nvinfo : EIATTR_KPARAM_INFO
	.align		4
.L_9:
        /*0008*/ 	.byte	0x04, 0x17
        /*000a*/ 	.short	(.L_11 - .L_10)
.L_10:
        /*000c*/ 	.word	0x00000000
        /*0010*/ 	.short	0x0002
        /*0012*/ 	.short	0x0010
        /*0014*/ 	.byte	0x00, 0xf0, 0x11, 0x00


	//----- nvinfo : EIATTR_KPARAM_INFO
	.align		4
.L_11:
        /*0018*/ 	.byte	0x04, 0x17
        /*001a*/ 	.short	(.L_13 - .L_12)
.L_12:
        /*001c*/ 	.word	0x00000000
        /*0020*/ 	.short	0x0001
        /*0022*/ 	.short	0x0008
        /*0024*/ 	.byte	0x00, 0xf4, 0x21, 0x00


	//----- nvinfo : EIATTR_KPARAM_INFO
	.align		4
.L_13:
        /*0028*/ 	.byte	0x04, 0x17
        /*002a*/ 	.short	(.L_15 - .L_14)
.L_14:
        /*002c*/ 	.word	0x00000000
        /*0030*/ 	.short	0x0000
        /*0032*/ 	.short	0x0000
        /*0034*/ 	.byte	0x00, 0xf4, 0x21, 0x00


	//----- nvinfo : EIATTR_SPARSE_MMA_MASK
	.align		4
.L_15:
        /*0038*/ 	.byte	0x03, 0x50
        /*003a*/ 	.short	0x0000


	//----- nvinfo : EIATTR_MAXREG_COUNT
	.align		4
        /*003c*/ 	.byte	0x03, 0x1b
        /*003e*/ 	.short	0x00ff


	//----- nvinfo : EIATTR_EXIT_INSTR_OFFSETS
	.align		4
        /*0040*/ 	.byte	0x04, 0x1c
        /*0042*/ 	.short	(.L_17 - .L_16)


	//   ....[0]....
.L_16:
        /*0044*/ 	.word	0x00000160


	//   ....[1]....
        /*0048*/ 	.word	0x00000180


	//----- nvinfo : EIATTR_REQNTID
	.align		4
.L_17:
        /*004c*/ 	.byte	0x04, 0x10
        /*004e*/ 	.short	(.L_19 - .L_18)
.L_18:
        /*0050*/ 	.word	0x00000080
        /*0054*/ 	.word	0x00000001
        /*0058*/ 	.word	0x00000001


	//----- nvinfo : EIATTR_CBANK_PARAM_SIZE
	.align		4
.L_19:
        /*005c*/ 	.byte	0x03, 0x19
        /*005e*/ 	.short	0x0014


	//----- nvinfo : EIATTR_PARAM_CBANK
	.align		4
        /*0060*/ 	.byte	0x04, 0x0a
        /*0062*/ 	.short	(.L_21 - .L_20)
	.align		4
.L_20:
        /*0064*/ 	.word	index@(.nv.constant0.triton_poi_fused_convolution_29)
        /*0068*/ 	.short	0x0210
        /*006a*/ 	.short	0x0014


	//----- nvinfo : EIATTR_SW_WAR
	.align		4
.L_21:
        /*006c*/ 	.byte	0x04, 0x36
        /*006e*/ 	.short	(.L_23 - .L_22)
.L_22:
        /*0070*/ 	.word	0x00000008
.L_23:


//--------------------- .nv.callgraph             --------------------------
	.section	.nv.callgraph,"",@"SHT_CUDA_CALLGRAPH"
	.align	4
	.sectionentsize	8
	.align		4
        /*0000*/ 	.word	0x00000000
	.align		4
        /*0004*/ 	.word	0xffffffff
	.align		4
        /*0008*/ 	.word	0x00000000
	.align		4
        /*000c*/ 	.word	0xfffffffe
	.align		4
        /*0010*/ 	.word	0x00000000
	.align		4
        /*0014*/ 	.word	0xfffffffd
	.align		4
        /*0018*/ 	.word	0x00000000
	.align		4
        /*001c*/ 	.word	0xfffffffc


//--------------------- .text.triton_poi_fused_convolution_29 --------------------------
	.section	.text.triton_poi_fused_convolution_29,"ax",@progbits
	.align	128
        .global         triton_poi_fused_convolution_29
        .type           triton_poi_fused_convolution_29,@function
        .size           triton_poi_fused_convolution_29,(.L_x_1 - triton_poi_fused_convolution_29)
        .other          triton_poi_fused_convolution_29,@"STO_CUDA_ENTRY STV_DEFAULT"
triton_poi_fused_convolution_29:
.text.triton_poi_fused_convolution_29:
[----:B------:R-:W0:Y:S02]  /*0000*/  LDC R1, c[0x0][0x28] ;  /* 0x00000a00ff017b82 */ /* 0x000e240000000800 */
[----:B------:R-:W1:Y:S01]  /*0010*/  S2R R0, SR_TID.X ;  /* 0x0000000000007919 */ /* 0x000e620000002100 */
[----:B------:R-:W2:Y:S01]  /*0020*/  LDC.64 R2, c[0x0][0x210] ;  /* 0x00008400ff027b82 */ /* 0x000ea20000000a00 */
[----:B------:R-:W-:Y:S01]  /*0030*/  ULDC.64 UR4, c[0x0][0x208] ;  /* 0x0000820000047ab9 */ /* 0x000fe20000000a00 */
[----:B------:R-:W3:Y:S06]  /*0040*/  S2R R7, SR_CTAID.X ;  /* 0x0000000000077919 */ /* 0x000eec0000002500 */
[----:B------:R-:W4:Y:S01]  /*0050*/  LDC.64 R4, c[0x0][0x218] ;  /* 0x00008600ff047b82 */ /* 0x000f220000000a00 */
[----:B-1----:R-:W-:-:S05]  /*0060*/  LOP3.LUT R0, R0, 0x7f, RZ, 0xc0, !PT ;  /* 0x0000007f00007812 */ /* 0x002fca00078ec0ff */
[----:B---3--:R-:W-:-:S04]  /*0070*/  IMAD R7, R7, 0x80, R0 ;  /* 0x0000008007077824 */ /* 0x008fc800078e0200 */
[C---:B------:R-:W-:Y:S01]  /*0080*/  IMAD.HI R0, R7.reuse, 0x38e38e39, RZ ;  /* 0x38e38e3907007827 */ /* 0x040fe200078e02ff */
[----:B------:R-:W-:-:S03]  /*0090*/  ISETP.GE.AND P0, PT, R7, 0x120, PT ;  /* 0x000001200700780c */ /* 0x000fc60003f06270 */
[----:B--2---:R-:W-:Y:S01]  /*00a0*/  IMAD.WIDE R2, R7, 0x4, R2 ;  /* 0x0000000407027825 */ /* 0x004fe200078e0202 */
[----:B------:R-:W-:-:S03]  /*00b0*/  SHF.R.U32.HI R9, RZ, 0x1f, R0 ;  /* 0x0000001fff097819 */ /* 0x000fc60000011600 */
[----:B------:R-:W-:Y:S01]  /*00c0*/  IMAD.MOV.U32 R7, RZ, RZ, RZ ;  /* 0x000000ffff077224 */ /* 0x000fe200078e00ff */
[----:B------:R-:W-:-:S04]  /*00d0*/  LEA.HI.SX32 R9, R0, R9, 0x1d ;  /* 0x0000000900097211 */ /* 0x000fc800078feaff */
[----:B------:R-:W-:-:S04]  /*00e0*/  LEA.HI R0, R9, R9, RZ, 0x1 ;  /* 0x0000000909007211 */ /* 0x000fc800078f08ff */
[----:B------:R-:W-:-:S05]  /*00f0*/  LOP3.LUT R0, R0, 0xfffffffe, RZ, 0xc0, !PT ;  /* 0xfffffffe00007812 */ /* 0x000fca00078ec0ff */
[----:B------:R-:W-:Y:S01]  /*0100*/  IMAD.IADD R9, R9, 0x1, -R0 ;  /* 0x0000000109097824 */ /* 0x000fe200078e0a00 */
[----:B------:R-:W-:-:S03]  /*0110*/  HFMA2.MMA R0, -RZ, RZ, 0, 0 ;  /* 0x00000000ff007435 */ /* 0x000fc600000001ff */
[----:B----4-:R-:W-:-:S05]  /*0120*/  IMAD.WIDE R4, R9, 0x4, R4 ;  /* 0x0000000409047825 */ /* 0x010fca00078e0204 */
[----:B------:R-:W2:Y:S04]  /*0130*/  @!P0 LDG.E.EL R7, desc[UR4][R4.64] ;  /* 0x0000000404078981 */ /* 0x000ea8000c2e1900 */
[----:B------:R-:W2:Y:S02]  /*0140*/  @!P0 LDG.E R0, desc[UR4][R2.64] ;  /* 0x0000000402008981 */ /* 0x000ea4000c1e1900 */
[----:B--2---:R-:W-:Y:S01]  /*0150*/  FADD R7, R7, R0 ;  /* 0x0000000007077221 */ /* 0x004fe20000000000 */
[----:B------:R-:W-:Y:S06]  /*0160*/  @P0 EXIT ;  /* 0x000000000000094d */ /* 0x000fec0003800000 */
[----:B------:R-:W-:Y:S01]  /*0170*/  STG.E desc[UR4][R2.64], R7 ;  /* 0x0000000702007986 */ /* 0x000fe2000c101904 */
[----:B------:R-:W-:Y:S05]  /*0180*/  EXIT ;  /* 0x000000000000794d */ /* 0x000fea0003800000 */
.L_x_0:
[----:B------:R-:W-:-:S00]  /*0190*/  BRA `(.L_x_0) ;  /* 0xfffffffc00fc7947 */ /* 0x000fc0000383ffff */
[----:B------:R-:W-:-:S00]  /*01a0*/  NOP ;  /* 0x0000000000007918 */ /* 0x000fc00000000000 */
        /* <DEDUP_REMOVED lines=13> */
.L_x_1:


//--------------------- .nv.constant0.triton_poi_fused_convolution_29 --------------------------
	.section	.nv.constant0.triton_poi_fused_convolution_29,"a",@progbits
	.sectionflags	@""
	.align	4
.nv.constant0.triton_poi_fused_convolution_29:
	.zero		548
